	.headerflags	@"EF_CUDA_TEXMODE_UNIFIED EF_CUDA_64BIT_ADDRESS EF_CUDA_ACCELERATORS EF_CUDA_SM90 EF_CUDA_VIRTUAL_SM(EF_CUDA_SM90)"
	.elftype	@"ET_EXEC"


//--------------------- .nv.info                  --------------------------
	.section	.nv.info,"",@"SHT_CUDA_INFO"
	.align	4


	//----- nvinfo : EIATTR_REGCOUNT
	.align		4
        /*0000*/ 	.byte	0x04, 0x2f
        /*0002*/ 	.short	(.L_1 - .L_0)
	.align		4
.L_0:
        /*0004*/ 	.word	index@(triton_poi_fused_convolution_39)
        /*0008*/ 	.word	0x0000000a


	//----- nvinfo : EIATTR_MIN_STACK_SIZE
	.align		4
.L_1:
        /*000c*/ 	.byte	0x04, 0x12
        /*000e*/ 	.short	(.L_3 - .L_2)
	.align		4
.L_2:
        /*0010*/ 	.word	index@(triton_poi_fused_convolution_39)
        /*0014*/ 	.word	0x00000000


	//----- nvinfo : EIATTR_FRAME_SIZE
	.align		4
.L_3:
        /*0018*/ 	.byte	0x04, 0x11
        /*001a*/ 	.short	(.L_5 - .L_4)
	.align		4
.L_4:
        /*001c*/ 	.word	index@(triton_poi_fused_convolution_39)
        /*0020*/ 	.word	0x00000000


	//----- nvinfo : EIATTR_MIN_STACK_SIZE
	.align		4
.L_5:
        /*0024*/ 	.byte	0x04, 0x12
        /*0026*/ 	.short	(.L_7 - .L_6)
	.align		4
.L_6:
        /*0028*/ 	.word	index@(triton_poi_fused_convolution_39)
        /*002c*/ 	.word	0x00000000
.L_7:


//--------------------- .nv.info.triton_poi_fused_convolution_39 --------------------------
	.section	.nv.info.triton_poi_fused_convolution_39,"",@"SHT_CUDA_INFO"
	.sectionflags	@""
	.align	4


	//----- nvinfo : EIATTR_CUDA_API_VERSION
	.align		4
        /*0000*/ 	.byte	0x04, 0x37
        /*0002*/ 	.short	(.L_9 - .L_8)
.L_8:
        /*0004*/ 	.word	0x0000007c


	//----- nvinfo : EIATTR_KPARAM_INFO
	.align		4
.L_9:
        /*0008*/ 	.byte	0x04, 0x17
        /*000a*/ 	.short	(.L_11 - .L_10)
.L_10:
        /*000c*/ 	.word	0x00000000
        /*0010*/ 	.short	0x0002
        /*0012*/ 	.short	0x0010
        /*0014*/ 	.byte	0x00, 0xf0, 0x11, 0x00


	//----- nvinfo : EIATTR_KPARAM_INFO
	.align		4
.L_11:
        /*0018*/ 	.byte	0x04, 0x17
        /*001a*/ 	.short	(.L_13 - .L_12)
.L_12:
        /*001c*/ 	.word	0x00000000
        /*0020*/ 	.short	0x0001
        /*0022*/ 	.short	0x0008
        /*0024*/ 	.byte	0x00, 0xf4, 0x21, 0x00


	//----- nvinfo : EIATTR_KPARAM_INFO
	.align		4
.L_13:
        /*0028*/ 	.byte	0x04, 0x17
        /*002a*/ 	.short	(.L_15 - .L_14)
.L_14:
        /*002c*/ 	.word	0x00000000
        /*0030*/ 	.short	0x0000
        /*0032*/ 	.short	0x0000
        /*0034*/ 	.byte	0x00, 0xf4, 0x21, 0x00


	//----- nvinfo : EIATTR_SPARSE_MMA_MASK
	.align		4
.L_15:
        /*0038*/ 	.byte	0x03, 0x50
        /*003a*/ 	.short	0x0000


	//----- nvinfo : EIATTR_MAXREG_COUNT
	.align		4
        /*003c*/ 	.byte	0x03, 0x1b
        /*003e*/ 	.short	0x00ff


	//----- nvinfo : EIATTR_EXIT_INSTR_OFFSETS
	.align		4
        /*0040*/ 	.byte	0x04, 0x1c
        /*0042*/ 	.short	(.L_17 - .L_16)


	//   ....[0]....
.L_16:
        /*0044*/ 	.word	0x000000f0


	//----- nvinfo : EIATTR_REQNTID
	.align		4
.L_17:
        /*0048*/ 	.byte	0x04, 0x10
        /*004a*/ 	.short	(.L_19 - .L_18)
.L_18:
        /*004c*/ 	.word	0x00000080
        /*0050*/ 	.word	0x00000001
        /*0054*/ 	.word	0x00000001


	//----- nvinfo : EIATTR_CBANK_PARAM_SIZE
	.align		4
.L_19:
        /*0058*/ 	.byte	0x03, 0x19
        /*005a*/ 	.short	0x0014


	//----- nvinfo : EIATTR_PARAM_CBANK
	.align		4
        /*005c*/ 	.byte	0x04, 0x0a
        /*005e*/ 	.short	(.L_21 - .L_20)
	.align		4
.L_20:
        /*0060*/ 	.word	index@(.nv.constant0.triton_poi_fused_convolution_39)
        /*0064*/ 	.short	0x0210
        /*0066*/ 	.short	0x0014


	//----- nvinfo : EIATTR_SW_WAR
	.align		4
.L_21:
        /*0068*/ 	.byte	0x04, 0x36
        /*006a*/ 	.short	(.L_23 - .L_22)
.L_22:
        /*006c*/ 	.word	0x00000008
.L_23:


//--------------------- .nv.callgraph             --------------------------
	.section	.nv.callgraph,"",@"SHT_CUDA_CALLGRAPH"
	.align	4
	.sectionentsize	8
	.align		4
        /*0000*/ 	.word	0x00000000
	.align		4
        /*0004*/ 	.word	0xffffffff
	.align		4
        /*0008*/ 	.word	0x00000000
	.align		4
        /*000c*/ 	.word	0xfffffffe
	.align		4
        /*0010*/ 	.word	0x00000000
	.align		4
        /*0014*/ 	.word	0xfffffffd
	.align		4
        /*0018*/ 	.word	0x00000000
	.align		4
        /*001c*/ 	.word	0xfffffffc


//--------------------- .text.triton_poi_fused_convolution_39 --------------------------
	.section	.text.triton_poi_fused_convolution_39,"ax",@progbits
	.align	128
        .global         triton_poi_fused_convolution_39
        .type           triton_poi_fused_convolution_39,@function
        .size           triton_poi_fused_convolution_39,(.L_x_1 - triton_poi_fused_convolution_39)
        .other          triton_poi_fused_convolution_39,@"STO_CUDA_ENTRY STV_DEFAULT"
triton_poi_fused_convolution_39:
.text.triton_poi_fused_convolution_39:
[----:B------:R-:W-:Y:S01]  /*0000*/  LDC R1, c[0x0][0x28] ;  /* 0x00000a00ff017b82 */ /* 0x000fe20000000800 */
[----:B------:R-:W1:Y:S07]  /*0010*/  S2R R0, SR_TID.X ;  /* 0x0000000000007919 */ /* 0x000e6e0000002100 */
[----:B------:R-:W2:Y:S01]  /*0020*/  LDC.64 R2, c[0x0][0x210] ;  /* 0x00008400ff027b82 */ /* 0x000ea20000000a00 */
[----:B------:R-:W-:Y:S01]  /*0030*/  ULDC.64 UR4, c[0x0][0x208] ;  /* 0x0000820000047ab9 */ /* 0x000fe20000000a00 */
[----:B------:R-:W3:Y:S06]  /*0040*/  S2R R7, SR_CTAID.X ;  /* 0x0000000000077919 */ /* 0x000eec0000002500 */
[----:B------:R-:W4:Y:S01]  /*0050*/  LDC.64 R4, c[0x0][0x218] ;  /* 0x00008600ff047b82 */ /* 0x000f220000000a00 */
[----:B-1----:R-:W-:Y:S01]  /*0060*/  SHF.L.U32 R0, R0, 0x1, RZ ;  /* 0x0000000100007819 */ /* 0x002fe200000006ff */
[----:B----4-:R-:W4:Y:S03]  /*0070*/  LDG.E R4, desc[UR4][R4.64] ;  /* 0x0000000404047981 */ /* 0x010f26000c1e1900 */
[----:B------:R-:W-:-:S04]  /*0080*/  LOP3.LUT R0, R0, 0xfe, RZ, 0xc0, !PT ;  /* 0x000000fe00007812 */ /* 0x000fc800078ec0ff */
[----:B---3--:R-:W-:-:S05]  /*0090*/  LEA R7, R7, R0, 0x8 ;  /* 0x0000000007077211 */ /* 0x008fca00078e40ff */
[----:B--2---:R-:W-:-:S05]  /*00a0*/  IMAD.WIDE R2, R7, 0x4, R2 ;  /* 0x0000000407027825 */ /* 0x004fca00078e0202 */
[----:B------:R-:W4:Y:S02]  /*00b0*/  LDG.E.64 R6, desc[UR4][R2.64] ;  /* 0x0000000402067981 */ /* 0x000f24000c1e1b00 */
[--C-:B----4-:R-:W-:Y:S01]  /*00c0*/  FADD R6, R6, R4.reuse ;  /* 0x0000000406067221 */ /* 0x110fe20000000000 */
[----:B------:R-:W-:-:S05]  /*00d0*/  FADD R7, R7, R4 ;  /* 0x0000000407077221 */ /* 0x000fca0000000000 */
[----:B------:R-:W-:Y:S01]  /*00e0*/  STG.E.64 desc[UR4][R2.64], R6 ;  /* 0x0000000602007986 */ /* 0x000fe2000c101b04 */
[----:B------:R-:W-:Y:S05]  /*00f0*/  EXIT ;  /* 0x000000000000794d */ /* 0x000fea0003800000 */
.L_x_0:
[----:B------:R-:W-:-:S00]  /*0100*/  BRA `(.L_x_0) ;  /* 0xfffffffc00fc7947 */ /* 0x000fc0000383ffff */
[----:B------:R-:W-:-:S00]  /*0110*/  NOP ;  /* 0x0000000000007918 */ /* 0x000fc00000000000 */
        /* <DEDUP_REMOVED lines=14> */
.L_x_1:


//--------------------- .nv.constant0.triton_poi_fused_convolution_39 --------------------------
	.section	.nv.constant0.triton_poi_fused_convolution_39,"a",@progbits
	.sectionflags	@""
	.align	4
.nv.constant0.triton_poi_fused_convolution_39:
	.zero		548
